//
// Generated by NVIDIA NVVM Compiler
//
// Compiler Build ID: CL-36424714
// Cuda compilation tools, release 13.0, V13.0.88
// Based on NVVM 20.0.0
//

.version 9.0
.target sm_100
.address_size 64

	// .globl	_Z13vec_add_int16PsS_S_

.visible .entry _Z13vec_add_int16PsS_S_(
	.param .u64 .ptr .align 1 _Z13vec_add_int16PsS_S__param_0,
	.param .u64 .ptr .align 1 _Z13vec_add_int16PsS_S__param_1,
	.param .u64 .ptr .align 1 _Z13vec_add_int16PsS_S__param_2
)
{
	.reg .b16 	%rs<4>;
	.reg .b32 	%r<2>;
	.reg .b64 	%rd<11>;

	ld.param.u64 	%rd1, [_Z13vec_add_int16PsS_S__param_0];
	ld.param.u64 	%rd2, [_Z13vec_add_int16PsS_S__param_1];
	ld.param.u64 	%rd3, [_Z13vec_add_int16PsS_S__param_2];
	cvta.to.global.u64 	%rd4, %rd3;
	cvta.to.global.u64 	%rd5, %rd2;
	cvta.to.global.u64 	%rd6, %rd1;
	mov.u32 	%r1, %tid.x;
	mul.wide.u32 	%rd7, %r1, 2;
	add.s64 	%rd8, %rd6, %rd7;
	ld.global.u16 	%rs1, [%rd8];
	add.s64 	%rd9, %rd5, %rd7;
	ld.global.u16 	%rs2, [%rd9];
	add.s16 	%rs3, %rs2, %rs1;
	add.s64 	%rd10, %rd4, %rd7;
	st.global.u16 	[%rd10], %rs3;
	ret;

}
	// .globl	_Z8bf16_fmaP13__nv_bfloat16S0_S0_S0_
.visible .entry _Z8bf16_fmaP13__nv_bfloat16S0_S0_S0_(
	.param .u64 .ptr .align 1 _Z8bf16_fmaP13__nv_bfloat16S0_S0_S0__param_0,
	.param .u64 .ptr .align 1 _Z8bf16_fmaP13__nv_bfloat16S0_S0_S0__param_1,
	.param .u64 .ptr .align 1 _Z8bf16_fmaP13__nv_bfloat16S0_S0_S0__param_2,
	.param .u64 .ptr .align 1 _Z8bf16_fmaP13__nv_bfloat16S0_S0_S0__param_3
)
{
	.reg .b16 	%rs<5>;
	.reg .b32 	%r<2>;
	.reg .b64 	%rd<14>;

	ld.param.u64 	%rd1, [_Z8bf16_fmaP13__nv_bfloat16S0_S0_S0__param_0];
	ld.param.u64 	%rd2, [_Z8bf16_fmaP13__nv_bfloat16S0_S0_S0__param_1];
	ld.param.u64 	%rd3, [_Z8bf16_fmaP13__nv_bfloat16S0_S0_S0__param_2];
	ld.param.u64 	%rd4, [_Z8bf16_fmaP13__nv_bfloat16S0_S0_S0__param_3];
	cvta.to.global.u64 	%rd5, %rd4;
	cvta.to.global.u64 	%rd6, %rd3;
	cvta.to.global.u64 	%rd7, %rd2;
	cvta.to.global.u64 	%rd8, %rd1;
	mov.u32 	%r1, %tid.x;
	mul.wide.u32 	%rd9, %r1, 2;
	add.s64 	%rd10, %rd8, %rd9;
	ld.global.u16 	%rs2, [%rd10];
	add.s64 	%rd11, %rd7, %rd9;
	ld.global.u16 	%rs3, [%rd11];
	add.s64 	%rd12, %rd6, %rd9;
	ld.global.u16 	%rs4, [%rd12];
	// begin inline asm
	{fma.rn.bf16 %rs1,%rs2,%rs3,%rs4;
}
	// end inline asm
	add.s64 	%rd13, %rd5, %rd9;
	st.global.u16 	[%rd13], %rs1;
	ret;

}


// ===== COMPILED SASS (sm_100) =====

	.target	sm_100

	.elftype	@"ET_EXEC"


//--------------------- .note.nv.tkinfo           --------------------------
	.section	.note.nv.tkinfo,"",@"SHT_NOTE"
	.sectionflags	@"SHF_NOTE_NV_TKINFO"
	.tkinfo
        /*0018*/ 	.word	0x00000002
        /*0030*/ 	.string	""
        /*0030*/ 	.string	"ptxas"
        /*0030*/ 	.string	"Cuda compilation tools, release 13.0, V13.0.88"
        /*0030*/ 	.string	"Build cuda_13.0.r13.0/compiler.36424714_0"
        /*0030*/ 	.string	"-arch sm_100 -m 64 "



//--------------------- .note.nv.cuinfo           --------------------------
	.section	.note.nv.cuinfo,"",@"SHT_NOTE"
	.sectionflags	@"SHF_NOTE_NV_CUINFO"
        /*0018*/ 	.short	0x0002
        /*001a*/ 	.short	0x0064
        /*001c*/ 	.short	0x0082
	.zero		2


//--------------------- .nv.info                  --------------------------
	.section	.nv.info,"",@"SHT_CUDA_INFO"
	.align	4


	//----- nvinfo : EIATTR_REGCOUNT
	.align		4
        /*0000*/ 	.byte	0x04, 0x2f
        /*0002*/ 	.short	(.L_1 - .L_0)
	.align		4
.L_0:
        /*0004*/ 	.word	index@(_Z13vec_add_int16PsS_S_)
        /*0008*/ 	.word	0x0000000c


	//----- nvinfo : EIATTR_FRAME_SIZE
	.align		4
.L_1:
        /*000c*/ 	.byte	0x04, 0x11
        /*000e*/ 	.short	(.L_3 - .L_2)
	.align		4
.L_2:
        /*0010*/ 	.word	index@(_Z13vec_add_int16PsS_S_)
        /*0014*/ 	.word	0x00000000


	//----- nvinfo : EIATTR_REGCOUNT
	.align		4
.L_3:
        /*0018*/ 	.byte	0x04, 0x2f
        /*001a*/ 	.short	(.L_5 - .L_4)
	.align		4
.L_4:
        /*001c*/ 	.word	index@(_Z8bf16_fmaP13__nv_bfloat16S0_S0_S0_)
        /*0020*/ 	.word	0x0000000e


	//----- nvinfo : EIATTR_FRAME_SIZE
	.align		4
.L_5:
        /*0024*/ 	.byte	0x04, 0x11
        /*0026*/ 	.short	(.L_7 - .L_6)
	.align		4
.L_6:
        /*0028*/ 	.word	index@(_Z8bf16_fmaP13__nv_bfloat16S0_S0_S0_)
        /*002c*/ 	.word	0x00000000


	//----- nvinfo : EIATTR_MIN_STACK_SIZE
	.align		4
.L_7:
        /*0030*/ 	.byte	0x04, 0x12
        /*0032*/ 	.short	(.L_9 - .L_8)
	.align		4
.L_8:
        /*0034*/ 	.word	index@(_Z8bf16_fmaP13__nv_bfloat16S0_S0_S0_)
        /*0038*/ 	.word	0x00000000


	//----- nvinfo : EIATTR_MIN_STACK_SIZE
	.align		4
.L_9:
        /*003c*/ 	.byte	0x04, 0x12
        /*003e*/ 	.short	(.L_11 - .L_10)
	.align		4
.L_10:
        /*0040*/ 	.word	index@(_Z13vec_add_int16PsS_S_)
        /*0044*/ 	.word	0x00000000
.L_11:


//--------------------- .nv.compat                --------------------------
	.section	.nv.compat,"",@"SHT_CUDA_COMPAT_INFO"
	.align	4
        /*0000*/ 	.byte	0x02, 0x09, 0x00, 0x00, 0x02, 0x02, 0x01, 0x00, 0x02, 0x05, 0x05, 0x00, 0x03, 0x07, 0x01, 0x01
        /*0010*/ 	.byte	0x02, 0x03, 0x00, 0x00, 0x02, 0x06, 0x01, 0x00, 0x04, 0x0b, 0x08, 0x00, 0x09, 0x00, 0x00, 0x00
        /*0020*/ 	.byte	0x00, 0x00, 0x00, 0x00


//--------------------- .nv.info._Z8bf16_fmaP13__nv_bfloat16S0_S0_S0_ --------------------------
	.section	.nv.info._Z8bf16_fmaP13__nv_bfloat16S0_S0_S0_,"",@"SHT_CUDA_INFO"
	.sectionflags	@""
	.align	4


	//----- nvinfo : EIATTR_CUDA_API_VERSION
	.align		4
        /*0000*/ 	.byte	0x04, 0x37
        /*0002*/ 	.short	(.L_13 - .L_12)
.L_12:
        /*0004*/ 	.word	0x00000082


	//----- nvinfo : EIATTR_KPARAM_INFO
	.align		4
.L_13:
        /*0008*/ 	.byte	0x04, 0x17
        /*000a*/ 	.short	(.L_15 - .L_14)
.L_14:
        /*000c*/ 	.word	0x00000000
        /*0010*/ 	.short	0x0003
        /*0012*/ 	.short	0x0018
        /*0014*/ 	.byte	0x00, 0xf5, 0x21, 0x00


	//----- nvinfo : EIATTR_KPARAM_INFO
	.align		4
.L_15:
        /*0018*/ 	.byte	0x04, 0x17
        /*001a*/ 	.short	(.L_17 - .L_16)
.L_16:
        /*001c*/ 	.word	0x00000000
        /*0020*/ 	.short	0x0002
        /*0022*/ 	.short	0x0010
        /*0024*/ 	.byte	0x00, 0xf5, 0x21, 0x00


	//----- nvinfo : EIATTR_KPARAM_INFO
	.align		4
.L_17:
        /*0028*/ 	.byte	0x04, 0x17
        /*002a*/ 	.short	(.L_19 - .L_18)
.L_18:
        /*002c*/ 	.word	0x00000000
        /*0030*/ 	.short	0x0001
        /*0032*/ 	.short	0x0008
        /*0034*/ 	.byte	0x00, 0xf5, 0x21, 0x00


	//----- nvinfo : EIATTR_KPARAM_INFO
	.align		4
.L_19:
        /*0038*/ 	.byte	0x04, 0x17
        /*003a*/ 	.short	(.L_21 - .L_20)
.L_20:
        /*003c*/ 	.word	0x00000000
        /*0040*/ 	.short	0x0000
        /*0042*/ 	.short	0x0000
        /*0044*/ 	.byte	0x00, 0xf5, 0x21, 0x00


	//----- nvinfo : EIATTR_SPARSE_MMA_MASK
	.align		4
.L_21:
        /*0048*/ 	.byte	0x03, 0x50
        /*004a*/ 	.short	0x0000


	//----- nvinfo : EIATTR_MAXREG_COUNT
	.align		4
        /*004c*/ 	.byte	0x03, 0x1b
        /*004e*/ 	.short	0x00ff


	//----- nvinfo : EIATTR_MERCURY_ISA_VERSION
	.align		4
        /*0050*/ 	.byte	0x03, 0x5f
        /*0052*/ 	.short	0x0101


	//----- nvinfo : EIATTR_VRC_CTA_INIT_COUNT
	.align		4
        /*0054*/ 	.byte	0x02, 0x4a
	.zero		1
	.zero		1


	//----- nvinfo : EIATTR_EXIT_INSTR_OFFSETS
	.align		4
        /*0058*/ 	.byte	0x04, 0x1c
        /*005a*/ 	.short	(.L_23 - .L_22)


	//   ....[0]....
.L_22:
        /*005c*/ 	.word	0x00000100


	//----- nvinfo : EIATTR_CBANK_PARAM_SIZE
	.align		4
.L_23:
        /*0060*/ 	.byte	0x03, 0x19
        /*0062*/ 	.short	0x0020


	//----- nvinfo : EIATTR_PARAM_CBANK
	.align		4
        /*0064*/ 	.byte	0x04, 0x0a
        /*0066*/ 	.short	(.L_25 - .L_24)
	.align		4
.L_24:
        /*0068*/ 	.word	index@(.nv.constant0._Z8bf16_fmaP13__nv_bfloat16S0_S0_S0_)
        /*006c*/ 	.short	0x0380
        /*006e*/ 	.short	0x0020


	//----- nvinfo : EIATTR_SW_WAR
	.align		4
.L_25:
        /*0070*/ 	.byte	0x04, 0x36
        /*0072*/ 	.short	(.L_27 - .L_26)
.L_26:
        /*0074*/ 	.word	0x00000008
.L_27:


//--------------------- .nv.info._Z13vec_add_int16PsS_S_ --------------------------
	.section	.nv.info._Z13vec_add_int16PsS_S_,"",@"SHT_CUDA_INFO"
	.sectionflags	@""
	.align	4


	//----- nvinfo : EIATTR_CUDA_API_VERSION
	.align		4
        /*0000*/ 	.byte	0x04, 0x37
        /*0002*/ 	.short	(.L_29 - .L_28)
.L_28:
        /*0004*/ 	.word	0x00000082


	//----- nvinfo : EIATTR_KPARAM_INFO
	.align		4
.L_29:
        /*0008*/ 	.byte	0x04, 0x17
        /*000a*/ 	.short	(.L_31 - .L_30)
.L_30:
        /*000c*/ 	.word	0x00000000
        /*0010*/ 	.short	0x0002
        /*0012*/ 	.short	0x0010
        /*0014*/ 	.byte	0x00, 0xf5, 0x21, 0x00


	//----- nvinfo : EIATTR_KPARAM_INFO
	.align		4
.L_31:
        /*0018*/ 	.byte	0x04, 0x17
        /*001a*/ 	.short	(.L_33 - .L_32)
.L_32:
        /*001c*/ 	.word	0x00000000
        /*0020*/ 	.short	0x0001
        /*0022*/ 	.short	0x0008
        /*0024*/ 	.byte	0x00, 0xf5, 0x21, 0x00


	//----- nvinfo : EIATTR_KPARAM_INFO
	.align		4
.L_33:
        /*0028*/ 	.byte	0x04, 0x17
        /*002a*/ 	.short	(.L_35 - .L_34)
.L_34:
        /*002c*/ 	.word	0x00000000
        /*0030*/ 	.short	0x0000
        /*0032*/ 	.short	0x0000
        /*0034*/ 	.byte	0x00, 0xf5, 0x21, 0x00


	//----- nvinfo : EIATTR_SPARSE_MMA_MASK
	.align		4
.L_35:
        /*0038*/ 	.byte	0x03, 0x50
        /*003a*/ 	.short	0x0000


	//----- nvinfo : EIATTR_MAXREG_COUNT
	.align		4
        /*003c*/ 	.byte	0x03, 0x1b
        /*003e*/ 	.short	0x00ff


	//----- nvinfo : EIATTR_MERCURY_ISA_VERSION
	.align		4
        /*0040*/ 	.byte	0x03, 0x5f
        /*0042*/ 	.short	0x0101


	//----- nvinfo : EIATTR_VRC_CTA_INIT_COUNT
	.align		4
        /*0044*/ 	.byte	0x02, 0x4a
	.zero		1
	.zero		1


	//----- nvinfo : EIATTR_EXIT_INSTR_OFFSETS
	.align		4
        /*0048*/ 	.byte	0x04, 0x1c
        /*004a*/ 	.short	(.L_37 - .L_36)


	//   ....[0]....
.L_36:
        /*004c*/ 	.word	0x000000d0


	//----- nvinfo : EIATTR_CBANK_PARAM_SIZE
	.align		4
.L_37:
        /*0050*/ 	.byte	0x03, 0x19
        /*0052*/ 	.short	0x0018


	//----- nvinfo : EIATTR_PARAM_CBANK
	.align		4
        /*0054*/ 	.byte	0x04, 0x0a
        /*0056*/ 	.short	(.L_39 - .L_38)
	.align		4
.L_38:
        /*0058*/ 	.word	index@(.nv.constant0._Z13vec_add_int16PsS_S_)
        /*005c*/ 	.short	0x0380
        /*005e*/ 	.short	0x0018


	//----- nvinfo : EIATTR_SW_WAR
	.align		4
.L_39:
        /*0060*/ 	.byte	0x04, 0x36
        /*0062*/ 	.short	(.L_41 - .L_40)
.L_40:
        /*0064*/ 	.word	0x00000008
.L_41:


//--------------------- .nv.callgraph             --------------------------
	.section	.nv.callgraph,"",@"SHT_CUDA_CALLGRAPH"
	.align	4
	.sectionentsize	8
	.align		4
        /*0000*/ 	.word	0x00000000
	.align		4
        /*0004*/ 	.word	0xffffffff
	.align		4
        /*0008*/ 	.word	0x00000000
	.align		4
        /*000c*/ 	.word	0xfffffffe
	.align		4
        /*0010*/ 	.word	0x00000000
	.align		4
        /*0014*/ 	.word	0xfffffffd
	.align		4
        /*0018*/ 	.word	0x00000000
	.align		4
        /*001c*/ 	.word	0xfffffffc


//--------------------- .text._Z8bf16_fmaP13__nv_bfloat16S0_S0_S0_ --------------------------
	.section	.text._Z8bf16_fmaP13__nv_bfloat16S0_S0_S0_,"ax",@progbits
	.align	128
        .global         _Z8bf16_fmaP13__nv_bfloat16S0_S0_S0_
        .type           _Z8bf16_fmaP13__nv_bfloat16S0_S0_S0_,@function
        .size           _Z8bf16_fmaP13__nv_bfloat16S0_S0_S0_,(.L_x_2 - _Z8bf16_fmaP13__nv_bfloat16S0_S0_S0_)
        .other          _Z8bf16_fmaP13__nv_bfloat16S0_S0_S0_,@"STO_CUDA_ENTRY STV_DEFAULT"
_Z8bf16_fmaP13__nv_bfloat16S0_S0_S0_:
.text._Z8bf16_fmaP13__nv_bfloat16S0_S0_S0_:
[----:B------:R-:W-:Y:S01]  /*0000*/  LDC R1, c[0x0][0x37c] ;  /* 0x0000df00ff017b82 */ /* 0x000fe20000000800 */
[----:B------:R-:W0:Y:S07]  /*0010*/  S2R R11, SR_TID.X ;  /* 0x00000000000b7919 */ /* 0x000e2e0000002100 */
[----:B------:R-:W0:Y:S01]  /*0020*/  LDC.64 R2, c[0x0][0x380] ;  /* 0x0000e000ff027b82 */ /* 0x000e220000000a00 */
[----:B------:R-:W1:Y:S07]  /*0030*/  LDCU.64 UR4, c[0x0][0x358] ;  /* 0x00006b00ff0477ac */ /* 0x000e6e0008000a00 */
[----:B------:R-:W2:Y:S08]  /*0040*/  LDC.64 R4, c[0x0][0x388] ;  /* 0x0000e200ff047b82 */ /* 0x000eb00000000a00 */
[----:B------:R-:W3:Y:S08]  /*0050*/  LDC.64 R6, c[0x0][0x390] ;  /* 0x0000e400ff067b82 */ /* 0x000ef00000000a00 */
[----:B------:R-:W4:Y:S01]  /*0060*/  LDC.64 R8, c[0x0][0x398] ;  /* 0x0000e600ff087b82 */ /* 0x000f220000000a00 */
[----:B0-----:R-:W-:-:S04]  /*0070*/  IMAD.WIDE.U32 R2, R11, 0x2, R2 ;  /* 0x000000020b027825 */ /* 0x001fc800078e0002 */
[C---:B--2---:R-:W-:Y:S02]  /*0080*/  IMAD.WIDE.U32 R4, R11.reuse, 0x2, R4 ;  /* 0x000000020b047825 */ /* 0x044fe400078e0004 */
[----:B-1----:R-:W2:Y:S02]  /*0090*/  LDG.E.U16 R2, desc[UR4][R2.64] ;  /* 0x0000000402027981 */ /* 0x002ea4000c1e1500 */
[C---:B---3--:R-:W-:Y:S02]  /*00a0*/  IMAD.WIDE.U32 R6, R11.reuse, 0x2, R6 ;  /* 0x000000020b067825 */ /* 0x048fe400078e0006 */
[----:B------:R-:W2:Y:S04]  /*00b0*/  LDG.E.U16 R5, desc[UR4][R4.64] ;  /* 0x0000000404057981 */ /* 0x000ea8000c1e1500 */
[----:B------:R-:W2:Y:S01]  /*00c0*/  LDG.E.U16 R6, desc[UR4][R6.64] ;  /* 0x0000000406067981 */ /* 0x000ea2000c1e1500 */
[----:B----4-:R-:W-:-:S04]  /*00d0*/  IMAD.WIDE.U32 R8, R11, 0x2, R8 ;  /* 0x000000020b087825 */ /* 0x010fc800078e0008 */
[----:B--2---:R-:W-:-:S05]  /*00e0*/  HFMA2.BF16_V2 R5, R2.H0_H0, R5.H0_H0, R6.H0_H0 ;  /* 0x2000000502057231 */ /* 0x004fca0000240806 */
[----:B------:R-:W-:Y:S01]  /*00f0*/  STG.E.U16 desc[UR4][R8.64], R5 ;  /* 0x0000000508007986 */ /* 0x000fe2000c101504 */
[----:B------:R-:W-:Y:S05]  /*0100*/  EXIT ;  /* 0x000000000000794d */ /* 0x000fea0003800000 */
.L_x_0:
[----:B------:R-:W-:-:S00]  /*0110*/  BRA `(.L_x_0) ;  /* 0xfffffffc00fc7947 */ /* 0x000fc0000383ffff */
[----:B------:R-:W-:-:S00]  /*0120*/  NOP ;  /* 0x0000000000007918 */ /* 0x000fc00000000000 */
        /* <DEDUP_REMOVED lines=13> */
.L_x_2:


//--------------------- .text._Z13vec_add_int16PsS_S_ --------------------------
	.section	.text._Z13vec_add_int16PsS_S_,"ax",@progbits
	.align	128
        .global         _Z13vec_add_int16PsS_S_
        .type           _Z13vec_add_int16PsS_S_,@function
        .size           _Z13vec_add_int16PsS_S_,(.L_x_3 - _Z13vec_add_int16PsS_S_)
        .other          _Z13vec_add_int16PsS_S_,@"STO_CUDA_ENTRY STV_DEFAULT"
_Z13vec_add_int16PsS_S_:
.text._Z13vec_add_int16PsS_S_:
[----:B------:R-:W-:Y:S01]  /*0000*/  LDC R1, c[0x0][0x37c] ;  /* 0x0000df00ff017b82 */ /* 0x000fe20000000800 */
[----:B------:R-:W0:Y:S07]  /*0010*/  S2R R9, SR_TID.X ;  /* 0x0000000000097919 */ /* 0x000e2e0000002100 */
[----:B------:R-:W0:Y:S01]  /*0020*/  LDC.64 R2, c[0x0][0x380] ;  /* 0x0000e000ff027b82 */ /* 0x000e220000000a00 */
[----:B------:R-:W1:Y:S07]  /*0030*/  LDCU.64 UR4, c[0x0][0x358] ;  /* 0x00006b00ff0477ac */ /* 0x000e6e0008000a00 */
[----:B------:R-:W2:Y:S08]  /*0040*/  LDC.64 R4, c[0x0][0x388] ;  /* 0x0000e200ff047b82 */ /* 0x000eb00000000a00 */
[----:B------:R-:W3:Y:S01]  /*0050*/  LDC.64 R6, c[0x0][0x390] ;  /* 0x0000e400ff067b82 */ /* 0x000ee20000000a00 */
[----:B0-----:R-:W-:-:S04]  /*0060*/  IMAD.WIDE.U32 R2, R9, 0x2, R2 ;  /* 0x0000000209027825 */ /* 0x001fc800078e0002 */
[C---:B--2---:R-:W-:Y:S02]  /*0070*/  IMAD.WIDE.U32 R4, R9.reuse, 0x2, R4 ;  /* 0x0000000209047825 */ /* 0x044fe400078e0004 */
[----:B-1----:R-:W2:Y:S04]  /*0080*/  LDG.E.U16 R2, desc[UR4][R2.64] ;  /* 0x0000000402027981 */ /* 0x002ea8000c1e1500 */
[----:B------:R-:W2:Y:S01]  /*0090*/  LDG.E.U16 R5, desc[UR4][R4.64] ;  /* 0x0000000404057981 */ /* 0x000ea2000c1e1500 */
[----:B---3--:R-:W-:Y:S01]  /*00a0*/  IMAD.WIDE.U32 R6, R9, 0x2, R6 ;  /* 0x0000000209067825 */ /* 0x008fe200078e0006 */
[----:B--2---:R-:W-:-:S05]  /*00b0*/  IADD3 R9, PT, PT, R2, R5, RZ ;  /* 0x0000000502097210 */ /* 0x004fca0007ffe0ff */
[----:B------:R-:W-:Y:S01]  /*00c0*/  STG.E.U16 desc[UR4][R6.64], R9 ;  /* 0x0000000906007986 */ /* 0x000fe2000c101504 */
[----:B------:R-:W-:Y:S05]  /*00d0*/  EXIT ;  /* 0x000000000000794d */ /* 0x000fea0003800000 */
.L_x_1:
        /* <DEDUP_REMOVED lines=10> */
.L_x_3:


//--------------------- .nv.shared.reserved.0     --------------------------
	.section	.nv.shared.reserved.0,"aw",@nobits
	.weak		__nv_reservedSMEM_offset_0_alias
	.size		__nv_reservedSMEM_offset_0_alias, 0, 64
	.other		__nv_reservedSMEM_offset_0_alias,@"STO_CUDA_RESERVED_SHARED STV_DEFAULT"
__nv_reservedSMEM_offset_0_alias:
	.zero		0
	.zero		64


//--------------------- .nv.constant0._Z8bf16_fmaP13__nv_bfloat16S0_S0_S0_ --------------------------
	.section	.nv.constant0._Z8bf16_fmaP13__nv_bfloat16S0_S0_S0_,"a",@progbits
	.sectionflags	@""
	.align	4
.nv.constant0._Z8bf16_fmaP13__nv_bfloat16S0_S0_S0_:
	.zero		928


//--------------------- .nv.constant0._Z13vec_add_int16PsS_S_ --------------------------
	.section	.nv.constant0._Z13vec_add_int16PsS_S_,"a",@progbits
	.sectionflags	@""
	.align	4
.nv.constant0._Z13vec_add_int16PsS_S_:
	.zero		920


//--------------------- SYMBOLS --------------------------

	.type		.nv.reservedSmem.offset0,@object
	.size		.nv.reservedSmem.offset0,0x4
